//
// Generated by NVIDIA NVVM Compiler
//
// Compiler Build ID: CL-36424714
// Cuda compilation tools, release 13.0, V13.0.88
// Based on NVVM 20.0.0
//

.version 9.0
.target sm_100
.address_size 64

	// .globl	_Z17vector_add_kernelPfS_S_i

.visible .entry _Z17vector_add_kernelPfS_S_i(
	.param .u64 .ptr .align 1 _Z17vector_add_kernelPfS_S_i_param_0,
	.param .u64 .ptr .align 1 _Z17vector_add_kernelPfS_S_i_param_1,
	.param .u64 .ptr .align 1 _Z17vector_add_kernelPfS_S_i_param_2,
	.param .u32 _Z17vector_add_kernelPfS_S_i_param_3
)
{
	.reg .pred 	%p<10>;
	.reg .b32 	%r<17>;
	.reg .b32 	%f<67>;
	.reg .b64 	%rd<71>;

	ld.param.u64 	%rd23, [_Z17vector_add_kernelPfS_S_i_param_0];
	ld.param.u64 	%rd24, [_Z17vector_add_kernelPfS_S_i_param_1];
	ld.param.u64 	%rd22, [_Z17vector_add_kernelPfS_S_i_param_2];
	ld.param.u32 	%r3, [_Z17vector_add_kernelPfS_S_i_param_3];
	cvta.to.global.u64 	%rd1, %rd24;
	cvta.to.global.u64 	%rd2, %rd23;
	mov.u32 	%r4, %ctaid.y;
	mov.u32 	%r5, %ntid.y;
	mov.u32 	%r6, %tid.y;
	mad.lo.s32 	%r1, %r4, %r5, %r6;
	mov.u32 	%r7, %ctaid.x;
	mov.u32 	%r8, %ntid.x;
	mov.u32 	%r9, %tid.x;
	mad.lo.s32 	%r2, %r7, %r8, %r9;
	max.s32 	%r10, %r1, %r2;
	setp.ge.s32 	%p1, %r10, %r3;
	@%p1 bra 	$L__BB0_13;
	cvt.u64.u32 	%rd3, %r3;
	mul.lo.s32 	%r11, %r3, %r1;
	cvt.u64.u32 	%rd4, %r11;
	cvt.s64.s32 	%rd5, %r2;
	setp.lt.u32 	%p2, %r3, 8;
	mov.f32 	%f66, 0f00000000;
	mov.b64 	%rd69, 0;
	@%p2 bra 	$L__BB0_4;
	and.b64  	%rd69, %rd3, 2147483640;
	shl.b64 	%rd26, %rd5, 2;
	add.s64 	%rd66, %rd1, %rd26;
	shl.b64 	%rd8, %rd3, 5;
	shl.b64 	%rd27, %rd4, 2;
	add.s64 	%rd28, %rd27, %rd2;
	add.s64 	%rd65, %rd28, 16;
	shl.b64 	%rd10, %rd3, 2;
	mov.f32 	%f66, 0f00000000;
	mov.u64 	%rd67, %rd69;
$L__BB0_3:
	.pragma "nounroll";
	ld.global.f32 	%f16, [%rd65+-16];
	ld.global.f32 	%f17, [%rd66];
	fma.rn.f32 	%f18, %f16, %f17, %f66;
	ld.global.f32 	%f19, [%rd65+-12];
	add.s64 	%rd29, %rd66, %rd10;
	ld.global.f32 	%f20, [%rd29];
	fma.rn.f32 	%f21, %f19, %f20, %f18;
	ld.global.f32 	%f22, [%rd65+-8];
	add.s64 	%rd30, %rd29, %rd10;
	ld.global.f32 	%f23, [%rd30];
	fma.rn.f32 	%f24, %f22, %f23, %f21;
	ld.global.f32 	%f25, [%rd65+-4];
	add.s64 	%rd31, %rd30, %rd10;
	ld.global.f32 	%f26, [%rd31];
	fma.rn.f32 	%f27, %f25, %f26, %f24;
	ld.global.f32 	%f28, [%rd65];
	add.s64 	%rd32, %rd31, %rd10;
	ld.global.f32 	%f29, [%rd32];
	fma.rn.f32 	%f30, %f28, %f29, %f27;
	ld.global.f32 	%f31, [%rd65+4];
	add.s64 	%rd33, %rd32, %rd10;
	ld.global.f32 	%f32, [%rd33];
	fma.rn.f32 	%f33, %f31, %f32, %f30;
	ld.global.f32 	%f34, [%rd65+8];
	add.s64 	%rd34, %rd33, %rd10;
	ld.global.f32 	%f35, [%rd34];
	fma.rn.f32 	%f36, %f34, %f35, %f33;
	ld.global.f32 	%f37, [%rd65+12];
	add.s64 	%rd35, %rd34, %rd10;
	ld.global.f32 	%f38, [%rd35];
	fma.rn.f32 	%f66, %f37, %f38, %f36;
	add.s64 	%rd67, %rd67, -8;
	add.s64 	%rd66, %rd66, %rd8;
	add.s64 	%rd65, %rd65, 32;
	setp.ne.s64 	%p3, %rd67, 0;
	@%p3 bra 	$L__BB0_3;
$L__BB0_4:
	and.b32  	%r12, %r3, 7;
	setp.eq.s32 	%p4, %r12, 0;
	@%p4 bra 	$L__BB0_12;
	and.b64  	%rd36, %rd3, 7;
	add.s64 	%rd37, %rd36, -1;
	setp.lt.u64 	%p5, %rd37, 3;
	@%p5 bra 	$L__BB0_7;
	add.s64 	%rd38, %rd69, %rd4;
	shl.b64 	%rd39, %rd38, 2;
	add.s64 	%rd40, %rd2, %rd39;
	ld.global.f32 	%f40, [%rd40];
	mad.lo.s64 	%rd41, %rd69, %rd3, %rd5;
	shl.b64 	%rd42, %rd41, 2;
	add.s64 	%rd43, %rd1, %rd42;
	ld.global.f32 	%f41, [%rd43];
	fma.rn.f32 	%f42, %f40, %f41, %f66;
	ld.global.f32 	%f43, [%rd40+4];
	shl.b64 	%rd44, %rd3, 2;
	add.s64 	%rd45, %rd43, %rd44;
	ld.global.f32 	%f44, [%rd45];
	fma.rn.f32 	%f45, %f43, %f44, %f42;
	ld.global.f32 	%f46, [%rd40+8];
	add.s64 	%rd46, %rd45, %rd44;
	ld.global.f32 	%f47, [%rd46];
	fma.rn.f32 	%f48, %f46, %f47, %f45;
	ld.global.f32 	%f49, [%rd40+12];
	add.s64 	%rd47, %rd46, %rd44;
	ld.global.f32 	%f50, [%rd47];
	fma.rn.f32 	%f66, %f49, %f50, %f48;
	add.s64 	%rd69, %rd69, 4;
$L__BB0_7:
	and.b32  	%r13, %r3, 3;
	setp.eq.s32 	%p6, %r13, 0;
	@%p6 bra 	$L__BB0_12;
	setp.eq.s32 	%p7, %r13, 1;
	@%p7 bra 	$L__BB0_10;
	add.s64 	%rd48, %rd69, %rd4;
	shl.b64 	%rd49, %rd48, 2;
	add.s64 	%rd50, %rd2, %rd49;
	ld.global.f32 	%f52, [%rd50];
	mad.lo.s64 	%rd51, %rd69, %rd3, %rd5;
	shl.b64 	%rd52, %rd51, 2;
	add.s64 	%rd53, %rd1, %rd52;
	ld.global.f32 	%f53, [%rd53];
	fma.rn.f32 	%f54, %f52, %f53, %f66;
	ld.global.f32 	%f55, [%rd50+4];
	shl.b64 	%rd54, %rd3, 2;
	add.s64 	%rd55, %rd53, %rd54;
	ld.global.f32 	%f56, [%rd55];
	fma.rn.f32 	%f66, %f55, %f56, %f54;
	add.s64 	%rd69, %rd69, 2;
$L__BB0_10:
	and.b32  	%r14, %r3, 1;
	setp.eq.b32 	%p8, %r14, 1;
	not.pred 	%p9, %p8;
	@%p9 bra 	$L__BB0_12;
	add.s64 	%rd56, %rd69, %rd4;
	shl.b64 	%rd57, %rd56, 2;
	add.s64 	%rd58, %rd2, %rd57;
	ld.global.f32 	%f57, [%rd58];
	mad.lo.s64 	%rd59, %rd69, %rd3, %rd5;
	shl.b64 	%rd60, %rd59, 2;
	add.s64 	%rd61, %rd1, %rd60;
	ld.global.f32 	%f58, [%rd61];
	fma.rn.f32 	%f66, %f57, %f58, %f66;
$L__BB0_12:
	cvt.u32.u64 	%r15, %rd4;
	add.s32 	%r16, %r15, %r2;
	cvta.to.global.u64 	%rd62, %rd22;
	mul.wide.s32 	%rd63, %r16, 4;
	add.s64 	%rd64, %rd62, %rd63;
	st.global.f32 	[%rd64], %f66;
$L__BB0_13:
	ret;

}


// ===== COMPILED SASS (sm_100) =====

	.target	sm_100

	.elftype	@"ET_EXEC"


//--------------------- .note.nv.tkinfo           --------------------------
	.section	.note.nv.tkinfo,"",@"SHT_NOTE"
	.sectionflags	@"SHF_NOTE_NV_TKINFO"
	.tkinfo
        /*0018*/ 	.word	0x00000002
        /*0030*/ 	.string	""
        /*0030*/ 	.string	"ptxas"
        /*0030*/ 	.string	"Cuda compilation tools, release 13.0, V13.0.88"
        /*0030*/ 	.string	"Build cuda_13.0.r13.0/compiler.36424714_0"
        /*0030*/ 	.string	"-arch sm_100 -m 64 "



//--------------------- .note.nv.cuinfo           --------------------------
	.section	.note.nv.cuinfo,"",@"SHT_NOTE"
	.sectionflags	@"SHF_NOTE_NV_CUINFO"
        /*0018*/ 	.short	0x0002
        /*001a*/ 	.short	0x0064
        /*001c*/ 	.short	0x0082
	.zero		2


//--------------------- .nv.info                  --------------------------
	.section	.nv.info,"",@"SHT_CUDA_INFO"
	.align	4


	//----- nvinfo : EIATTR_REGCOUNT
	.align		4
        /*0000*/ 	.byte	0x04, 0x2f
        /*0002*/ 	.short	(.L_1 - .L_0)
	.align		4
.L_0:
        /*0004*/ 	.word	index@(_Z17vector_add_kernelPfS_S_i)
        /*0008*/ 	.word	0x00000020


	//----- nvinfo : EIATTR_FRAME_SIZE
	.align		4
.L_1:
        /*000c*/ 	.byte	0x04, 0x11
        /*000e*/ 	.short	(.L_3 - .L_2)
	.align		4
.L_2:
        /*0010*/ 	.word	index@(_Z17vector_add_kernelPfS_S_i)
        /*0014*/ 	.word	0x00000000


	//----- nvinfo : EIATTR_MIN_STACK_SIZE
	.align		4
.L_3:
        /*0018*/ 	.byte	0x04, 0x12
        /*001a*/ 	.short	(.L_5 - .L_4)
	.align		4
.L_4:
        /*001c*/ 	.word	index@(_Z17vector_add_kernelPfS_S_i)
        /*0020*/ 	.word	0x00000000
.L_5:


//--------------------- .nv.compat                --------------------------
	.section	.nv.compat,"",@"SHT_CUDA_COMPAT_INFO"
	.align	4
        /*0000*/ 	.byte	0x02, 0x09, 0x00, 0x00, 0x02, 0x02, 0x01, 0x00, 0x02, 0x05, 0x05, 0x00, 0x03, 0x07, 0x01, 0x01
        /*0010*/ 	.byte	0x02, 0x03, 0x00, 0x00, 0x02, 0x06, 0x01, 0x00, 0x04, 0x0b, 0x08, 0x00, 0x09, 0x00, 0x00, 0x00
        /*0020*/ 	.byte	0x00, 0x00, 0x00, 0x00


//--------------------- .nv.info._Z17vector_add_kernelPfS_S_i --------------------------
	.section	.nv.info._Z17vector_add_kernelPfS_S_i,"",@"SHT_CUDA_INFO"
	.sectionflags	@""
	.align	4


	//----- nvinfo : EIATTR_CUDA_API_VERSION
	.align		4
        /*0000*/ 	.byte	0x04, 0x37
        /*0002*/ 	.short	(.L_7 - .L_6)
.L_6:
        /*0004*/ 	.word	0x00000082


	//----- nvinfo : EIATTR_KPARAM_INFO
	.align		4
.L_7:
        /*0008*/ 	.byte	0x04, 0x17
        /*000a*/ 	.short	(.L_9 - .L_8)
.L_8:
        /*000c*/ 	.word	0x00000000
        /*0010*/ 	.short	0x0003
        /*0012*/ 	.short	0x0018
        /*0014*/ 	.byte	0x00, 0xf0, 0x11, 0x00


	//----- nvinfo : EIATTR_KPARAM_INFO
	.align		4
.L_9:
        /*0018*/ 	.byte	0x04, 0x17
        /*001a*/ 	.short	(.L_11 - .L_10)
.L_10:
        /*001c*/ 	.word	0x00000000
        /*0020*/ 	.short	0x0002
        /*0022*/ 	.short	0x0010
        /*0024*/ 	.byte	0x00, 0xf5, 0x21, 0x00


	//----- nvinfo : EIATTR_KPARAM_INFO
	.align		4
.L_11:
        /*0028*/ 	.byte	0x04, 0x17
        /*002a*/ 	.short	(.L_13 - .L_12)
.L_12:
        /*002c*/ 	.word	0x00000000
        /*0030*/ 	.short	0x0001
        /*0032*/ 	.short	0x0008
        /*0034*/ 	.byte	0x00, 0xf5, 0x21, 0x00


	//----- nvinfo : EIATTR_KPARAM_INFO
	.align		4
.L_13:
        /*0038*/ 	.byte	0x04, 0x17
        /*003a*/ 	.short	(.L_15 - .L_14)
.L_14:
        /*003c*/ 	.word	0x00000000
        /*0040*/ 	.short	0x0000
        /*0042*/ 	.short	0x0000
        /*0044*/ 	.byte	0x00, 0xf5, 0x21, 0x00


	//----- nvinfo : EIATTR_SPARSE_MMA_MASK
	.align		4
.L_15:
        /*0048*/ 	.byte	0x03, 0x50
        /*004a*/ 	.short	0x0000


	//----- nvinfo : EIATTR_MAXREG_COUNT
	.align		4
        /*004c*/ 	.byte	0x03, 0x1b
        /*004e*/ 	.short	0x00ff


	//----- nvinfo : EIATTR_MERCURY_ISA_VERSION
	.align		4
        /*0050*/ 	.byte	0x03, 0x5f
        /*0052*/ 	.short	0x0101


	//----- nvinfo : EIATTR_VRC_CTA_INIT_COUNT
	.align		4
        /*0054*/ 	.byte	0x02, 0x4a
	.zero		1
	.zero		1


	//----- nvinfo : EIATTR_EXIT_INSTR_OFFSETS
	.align		4
        /*0058*/ 	.byte	0x04, 0x1c
        /*005a*/ 	.short	(.L_17 - .L_16)


	//   ....[0]....
.L_16:
        /*005c*/ 	.word	0x000000c0


	//   ....[1]....
        /*0060*/ 	.word	0x00000ab0


	//----- nvinfo : EIATTR_CBANK_PARAM_SIZE
	.align		4
.L_17:
        /*0064*/ 	.byte	0x03, 0x19
        /*0066*/ 	.short	0x001c


	//----- nvinfo : EIATTR_PARAM_CBANK
	.align		4
        /*0068*/ 	.byte	0x04, 0x0a
        /*006a*/ 	.short	(.L_19 - .L_18)
	.align		4
.L_18:
        /*006c*/ 	.word	index@(.nv.constant0._Z17vector_add_kernelPfS_S_i)
        /*0070*/ 	.short	0x0380
        /*0072*/ 	.short	0x001c


	//----- nvinfo : EIATTR_SW_WAR
	.align		4
.L_19:
        /*0074*/ 	.byte	0x04, 0x36
        /*0076*/ 	.short	(.L_21 - .L_20)
.L_20:
        /*0078*/ 	.word	0x00000008
.L_21:


//--------------------- .nv.callgraph             --------------------------
	.section	.nv.callgraph,"",@"SHT_CUDA_CALLGRAPH"
	.align	4
	.sectionentsize	8
	.align		4
        /*0000*/ 	.word	0x00000000
	.align		4
        /*0004*/ 	.word	0xffffffff
	.align		4
        /*0008*/ 	.word	0x00000000
	.align		4
        /*000c*/ 	.word	0xfffffffe
	.align		4
        /*0010*/ 	.word	0x00000000
	.align		4
        /*0014*/ 	.word	0xfffffffd
	.align		4
        /*0018*/ 	.word	0x00000000
	.align		4
        /*001c*/ 	.word	0xfffffffc


//--------------------- .text._Z17vector_add_kernelPfS_S_i --------------------------
	.section	.text._Z17vector_add_kernelPfS_S_i,"ax",@progbits
	.align	128
        .global         _Z17vector_add_kernelPfS_S_i
        .type           _Z17vector_add_kernelPfS_S_i,@function
        .size           _Z17vector_add_kernelPfS_S_i,(.L_x_6 - _Z17vector_add_kernelPfS_S_i)
        .other          _Z17vector_add_kernelPfS_S_i,@"STO_CUDA_ENTRY STV_DEFAULT"
_Z17vector_add_kernelPfS_S_i:
.text._Z17vector_add_kernelPfS_S_i:
[----:B------:R-:W-:Y:S01]  /*0000*/  LDC R1, c[0x0][0x37c] ;  /* 0x0000df00ff017b82 */ /* 0x000fe20000000800 */
[----:B------:R-:W0:Y:S07]  /*0010*/  S2R R0, SR_TID.Y ;  /* 0x0000000000007919 */ /* 0x000e2e0000002200 */
[----:B------:R-:W0:Y:S01]  /*0020*/  LDC R19, c[0x0][0x364] ;  /* 0x0000d900ff137b82 */ /* 0x000e220000000800 */
[----:B------:R-:W1:Y:S07]  /*0030*/  S2R R3, SR_TID.X ;  /* 0x0000000000037919 */ /* 0x000e6e0000002100 */
[----:B------:R-:W0:Y:S08]  /*0040*/  S2UR UR4, SR_CTAID.Y ;  /* 0x00000000000479c3 */ /* 0x000e300000002600 */
[----:B------:R-:W1:Y:S08]  /*0050*/  S2UR UR5, SR_CTAID.X ;  /* 0x00000000000579c3 */ /* 0x000e700000002500 */
[----:B------:R-:W1:Y:S08]  /*0060*/  LDC R2, c[0x0][0x360] ;  /* 0x0000d800ff027b82 */ /* 0x000e700000000800 */
[----:B------:R-:W2:Y:S01]  /*0070*/  LDC R17, c[0x0][0x398] ;  /* 0x0000e600ff117b82 */ /* 0x000ea20000000800 */
[----:B0-----:R-:W-:-:S02]  /*0080*/  IMAD R19, R19, UR4, R0 ;  /* 0x0000000413137c24 */ /* 0x001fc4000f8e0200 */
[----:B-1----:R-:W-:-:S05]  /*0090*/  IMAD R2, R2, UR5, R3 ;  /* 0x0000000502027c24 */ /* 0x002fca000f8e0203 */
[----:B------:R-:W-:-:S04]  /*00a0*/  VIMNMX R0, PT, PT, R19, R2, !PT ;  /* 0x0000000213007248 */ /* 0x000fc80007fe0100 */
[----:B--2---:R-:W-:-:S13]  /*00b0*/  ISETP.GE.AND P0, PT, R0, R17, PT ;  /* 0x000000110000720c */ /* 0x004fda0003f06270 */
[----:B------:R-:W-:Y:S05]  /*00c0*/  @P0 EXIT ;  /* 0x000000000000094d */ /* 0x000fea0003800000 */
[C---:B------:R-:W-:Y:S01]  /*00d0*/  ISETP.GE.U32.AND P0, PT, R17.reuse, 0x8, PT ;  /* 0x000000081100780c */ /* 0x040fe20003f06070 */
[----:B------:R-:W0:Y:S01]  /*00e0*/  LDCU.64 UR4, c[0x0][0x358] ;  /* 0x00006b00ff0477ac */ /* 0x000e220008000a00 */
[----:B------:R-:W-:Y:S01]  /*00f0*/  LOP3.LUT P1, RZ, R17, 0x7, RZ, 0xc0, !PT ;  /* 0x0000000711ff7812 */ /* 0x000fe2000782c0ff */
[----:B------:R-:W-:Y:S01]  /*0100*/  IMAD R19, R19, R17, RZ ;  /* 0x0000001113137224 */ /* 0x000fe200078e02ff */
[----:B------:R-:W-:Y:S01]  /*0110*/  SHF.R.S32.HI R3, RZ, 0x1f, R2 ;  /* 0x0000001fff037819 */ /* 0x000fe20000011402 */
[----:B------:R-:W-:Y:S02]  /*0120*/  IMAD.MOV.U32 R7, RZ, RZ, RZ ;  /* 0x000000ffff077224 */ /* 0x000fe400078e00ff */
[----:B------:R-:W-:Y:S02]  /*0130*/  IMAD.MOV.U32 R16, RZ, RZ, RZ ;  /* 0x000000ffff107224 */ /* 0x000fe400078e00ff */
[----:B------:R-:W-:-:S04]  /*0140*/  IMAD.MOV.U32 R18, RZ, RZ, RZ ;  /* 0x000000ffff127224 */ /* 0x000fc800078e00ff */
[----:B------:R-:W-:Y:S05]  /*0150*/  @!P0 BRA `(.L_x_0) ;  /* 0x0000000400008947 */ /* 0x000fea0003800000 */
[----:B------:R-:W1:Y:S01]  /*0160*/  LDCU.128 UR8, c[0x0][0x380] ;  /* 0x00007000ff0877ac */ /* 0x000e620008000c00 */
[C---:B------:R-:W-:Y:S01]  /*0170*/  LOP3.LUT R16, R17.reuse, 0x7ffffff8, RZ, 0xc0, !PT ;  /* 0x7ffffff811107812 */ /* 0x040fe200078ec0ff */
[----:B------:R-:W-:Y:S01]  /*0180*/  IMAD.SHL.U32 R21, R17, 0x4, RZ ;  /* 0x0000000411157824 */ /* 0x000fe200078e00ff */
[----:B------:R-:W-:Y:S01]  /*0190*/  SHF.R.U32.HI R23, RZ, 0x1e, R17 ;  /* 0x0000001eff177819 */ /* 0x000fe20000011611 */
[----:B------:R-:W-:Y:S02]  /*01a0*/  IMAD.MOV.U32 R18, RZ, RZ, RZ ;  /* 0x000000ffff127224 */ /* 0x000fe400078e00ff */
[----:B------:R-:W-:Y:S02]  /*01b0*/  IMAD.MOV.U32 R7, RZ, RZ, RZ ;  /* 0x000000ffff077224 */ /* 0x000fe400078e00ff */
[----:B------:R-:W-:Y:S02]  /*01c0*/  IMAD.MOV.U32 R22, RZ, RZ, RZ ;  /* 0x000000ffff167224 */ /* 0x000fe400078e00ff */
[----:B------:R-:W-:Y:S01]  /*01d0*/  IMAD.MOV.U32 R24, RZ, RZ, R16 ;  /* 0x000000ffff187224 */ /* 0x000fe200078e0010 */
[----:B-1----:R-:W-:-:S02]  /*01e0*/  LEA R20, P0, R2, UR10, 0x2 ;  /* 0x0000000a02147c11 */ /* 0x002fc4000f8010ff */
[C---:B------:R-:W-:Y:S02]  /*01f0*/  LEA R9, P2, R19.reuse, UR8, 0x2 ;  /* 0x0000000813097c11 */ /* 0x040fe4000f8410ff */
[----:B------:R-:W-:Y:S02]  /*0200*/  LEA.HI.X R0, R2, UR11, R3, 0x2, P0 ;  /* 0x0000000b02007c11 */ /* 0x000fe400080f1403 */
[----:B------:R-:W-:Y:S02]  /*0210*/  LEA.HI.X R5, R19, UR9, RZ, 0x2, P2 ;  /* 0x0000000913057c11 */ /* 0x000fe400090f14ff */
[----:B------:R-:W-:-:S05]  /*0220*/  IADD3 R9, P0, PT, R9, 0x10, RZ ;  /* 0x0000001009097810 */ /* 0x000fca0007f1e0ff */
[----:B------:R-:W-:-:S08]  /*0230*/  IMAD.X R5, RZ, RZ, R5, P0 ;  /* 0x000000ffff057224 */ /* 0x000fd000000e0605 */
.L_x_1:
[----:B------:R-:W-:Y:S01]  /*0240*/  IMAD.MOV.U32 R26, RZ, RZ, R20 ;  /* 0x000000ffff1a7224 */ /* 0x000fe200078e0014 */
[----:B------:R-:W-:Y:S01]  /*0250*/  IADD3 R8, P0, PT, R21, R20, RZ ;  /* 0x0000001415087210 */ /* 0x000fe20007f1e0ff */
[----:B------:R-:W-:Y:S02]  /*0260*/  IMAD.MOV.U32 R4, RZ, RZ, R9 ;  /* 0x000000ffff047224 */ /* 0x000fe400078e0009 */
[----:B------:R-:W-:Y:S01]  /*0270*/  IMAD.MOV.U32 R27, RZ, RZ, R0 ;  /* 0x000000ffff1b7224 */ /* 0x000fe200078e0000 */
[----:B------:R-:W-:Y:S02]  /*0280*/  IADD3.X R9, PT, PT, R23, R0, RZ, P0, !PT ;  /* 0x0000000017097210 */ /* 0x000fe400007fe4ff */
[----:B0-----:R-:W2:Y:S01]  /*0290*/  LDG.E R29, desc[UR4][R4.64+-0x10] ;  /* 0xfffff004041d7981 */ /* 0x001ea2000c1e1900 */
[----:B------:R-:W-:-:S03]  /*02a0*/  IADD3 R10, P0, PT, R21, R8, RZ ;  /* 0x00000008150a7210 */ /* 0x000fc60007f1e0ff */
[----:B------:R-:W2:Y:S02]  /*02b0*/  LDG.E R26, desc[UR4][R26.64] ;  /* 0x000000041a1a7981 */ /* 0x000ea4000c1e1900 */
[----:B------:R-:W-:Y:S02]  /*02c0*/  IMAD.X R11, R23, 0x1, R9, P0 ;  /* 0x00000001170b7824 */ /* 0x000fe400000e0609 */
[----:B------:R0:W3:Y:S04]  /*02d0*/  LDG.E R25, desc[UR4][R8.64] ;  /* 0x0000000408197981 */ /* 0x0000e8000c1e1900 */
[----:B------:R-:W3:Y:S04]  /*02e0*/  LDG.E R28, desc[UR4][R4.64+-0xc] ;  /* 0xfffff404041c7981 */ /* 0x000ee8000c1e1900 */
[----:B------:R1:W4:Y:S04]  /*02f0*/  LDG.E R13, desc[UR4][R10.64] ;  /* 0x000000040a0d7981 */ /* 0x000328000c1e1900 */
[----:B------:R-:W4:Y:S01]  /*0300*/  LDG.E R12, desc[UR4][R4.64+-0x8] ;  /* 0xfffff804040c7981 */ /* 0x000f22000c1e1900 */
[----:B------:R-:W-:-:S03]  /*0310*/  IADD3 R14, P0, PT, R21, R10, RZ ;  /* 0x0000000a150e7210 */ /* 0x000fc60007f1e0ff */
[----:B------:R-:W5:Y:S02]  /*0320*/  LDG.E R27, desc[UR4][R4.64] ;  /* 0x00000004041b7981 */ /* 0x000f64000c1e1900 */
[----:B------:R-:W-:Y:S01]  /*0330*/  IMAD.X R15, R23, 0x1, R11, P0 ;  /* 0x00000001170f7824 */ /* 0x000fe200000e060b */
[----:B------:R-:W-:-:S04]  /*0340*/  IADD3 R6, P0, PT, R21, R14, RZ ;  /* 0x0000000e15067210 */ /* 0x000fc80007f1e0ff */
[----:B------:R-:W5:Y:S01]  /*0350*/  LDG.E R14, desc[UR4][R14.64] ;  /* 0x000000040e0e7981 */ /* 0x000f62000c1e1900 */
[----:B--2---:R-:W-:Y:S01]  /*0360*/  FFMA R29, R29, R26, R7 ;  /* 0x0000001a1d1d7223 */ /* 0x004fe20000000007 */
[----:B------:R-:W-:Y:S01]  /*0370*/  IMAD.X R7, R23, 0x1, R15, P0 ;  /* 0x0000000117077824 */ /* 0x000fe200000e060f */
[----:B0-----:R-:W-:Y:S01]  /*0380*/  IADD3 R8, P0, PT, R21, R6, RZ ;  /* 0x0000000615087210 */ /* 0x001fe20007f1e0ff */
[----:B------:R-:W2:Y:S04]  /*0390*/  LDG.E R15, desc[UR4][R4.64+0x4] ;  /* 0x00000404040f7981 */ /* 0x000ea8000c1e1900 */
[----:B------:R-:W-:Y:S02]  /*03a0*/  IMAD.X R9, R23, 0x1, R7, P0 ;  /* 0x0000000117097824 */ /* 0x000fe400000e0607 */
[----:B---3--:R-:W-:Y:S01]  /*03b0*/  FFMA R29, R28, R25, R29 ;  /* 0x000000191c1d7223 */ /* 0x008fe2000000001d */
[----:B-1----:R-:W-:Y:S01]  /*03c0*/  IADD3 R10, P0, PT, R21, R8, RZ ;  /* 0x00000008150a7210 */ /* 0x002fe20007f1e0ff */
[----:B------:R-:W5:Y:S04]  /*03d0*/  LDG.E R25, desc[UR4][R4.64+-0x4] ;  /* 0xfffffc0404197981 */ /* 0x000f68000c1e1900 */
[----:B------:R-:W3:Y:S01]  /*03e0*/  LDG.E R6, desc[UR4][R6.64] ;  /* 0x0000000406067981 */ /* 0x000ee2000c1e1900 */
[----:B------:R-:W-:-:S02]  /*03f0*/  IMAD.X R11, R23, 0x1, R9, P0 ;  /* 0x00000001170b7824 */ /* 0x000fc400000e0609 */
[----:B----4-:R-:W-:Y:S01]  /*0400*/  FFMA R26, R12, R13, R29 ;  /* 0x0000000d0c1a7223 */ /* 0x010fe2000000001d */
[----:B------:R-:W-:Y:S01]  /*0410*/  IADD3 R12, P0, PT, R21, R10, RZ ;  /* 0x0000000a150c7210 */ /* 0x000fe20007f1e0ff */
[----:B------:R0:W2:Y:S04]  /*0420*/  LDG.E R8, desc[UR4][R8.64] ;  /* 0x0000000408087981 */ /* 0x0000a8000c1e1900 */
[----:B------:R-:W-:Y:S01]  /*0430*/  IMAD.X R13, R23, 0x1, R11, P0 ;  /* 0x00000001170d7824 */ /* 0x000fe200000e060b */
[----:B------:R-:W4:Y:S04]  /*0440*/  LDG.E R10, desc[UR4][R10.64] ;  /* 0x000000040a0a7981 */ /* 0x000f28000c1e1900 */
[----:B------:R-:W4:Y:S04]  /*0450*/  LDG.E R29, desc[UR4][R4.64+0x8] ;  /* 0x00000804041d7981 */ /* 0x000f28000c1e1900 */
[----:B------:R-:W4:Y:S04]  /*0460*/  LDG.E R12, desc[UR4][R12.64] ;  /* 0x000000040c0c7981 */ /* 0x000f28000c1e1900 */
[----:B------:R1:W4:Y:S01]  /*0470*/  LDG.E R7, desc[UR4][R4.64+0xc] ;  /* 0x00000c0404077981 */ /* 0x000322000c1e1900 */
[----:B------:R-:W-:-:S04]  /*0480*/  IADD3 R24, P0, PT, R24, -0x8, RZ ;  /* 0xfffffff818187810 */ /* 0x000fc80007f1e0ff */
[----:B------:R-:W-:Y:S02]  /*0490*/  IADD3.X R22, PT, PT, R22, -0x1, RZ, P0, !PT ;  /* 0xffffffff16167810 */ /* 0x000fe400007fe4ff */
[----:B------:R-:W-:-:S04]  /*04a0*/  ISETP.NE.U32.AND P0, PT, R24, RZ, PT ;  /* 0x000000ff1800720c */ /* 0x000fc80003f05070 */
[----:B------:R-:W-:Y:S02]  /*04b0*/  ISETP.NE.AND.EX P0, PT, R22, RZ, PT, P0 ;  /* 0x000000ff1600720c */ /* 0x000fe40003f05300 */
[----:B0-----:R-:W-:Y:S02]  /*04c0*/  IADD3 R9, P3, PT, R4, 0x20, RZ ;  /* 0x0000002004097810 */ /* 0x001fe40007f7e0ff */
[----:B------:R-:W-:-:S03]  /*04d0*/  LEA R20, P2, R17, R20, 0x5 ;  /* 0x0000001411147211 */ /* 0x000fc600078428ff */
[----:B-1----:R-:W-:Y:S01]  /*04e0*/  IMAD.X R5, RZ, RZ, R5, P3 ;  /* 0x000000ffff057224 */ /* 0x002fe200018e0605 */
[----:B------:R-:W-:Y:S01]  /*04f0*/  LEA.HI.X R0, R17, R0, RZ, 0x5, P2 ;  /* 0x0000000011007211 */ /* 0x000fe200010f2cff */
[----:B-----5:R-:W-:-:S04]  /*0500*/  FFMA R14, R25, R14, R26 ;  /* 0x0000000e190e7223 */ /* 0x020fc8000000001a */
[----:B---3--:R-:W-:-:S04]  /*0510*/  FFMA R6, R27, R6, R14 ;  /* 0x000000061b067223 */ /* 0x008fc8000000000e */
[----:B--2---:R-:W-:-:S04]  /*0520*/  FFMA R6, R15, R8, R6 ;  /* 0x000000080f067223 */ /* 0x004fc80000000006 */
[----:B----4-:R-:W-:-:S04]  /*0530*/  FFMA R6, R29, R10, R6 ;  /* 0x0000000a1d067223 */ /* 0x010fc80000000006 */
[----:B------:R-:W-:Y:S01]  /*0540*/  FFMA R7, R7, R12, R6 ;  /* 0x0000000c07077223 */ /* 0x000fe20000000006 */
[----:B------:R-:W-:Y:S06]  /*0550*/  @P0 BRA `(.L_x_1) ;  /* 0xfffffffc00380947 */ /* 0x000fec000383ffff */
.L_x_0:
[----:B------:R-:W-:Y:S05]  /*0560*/  @!P1 BRA `(.L_x_2) ;  /* 0x0000000400409947 */ /* 0x000fea0003800000 */
[----:B------:R-:W-:-:S04]  /*0570*/  LOP3.LUT R0, R17, 0x7, RZ, 0xc0, !PT ;  /* 0x0000000711007812 */ /* 0x000fc800078ec0ff */
[----:B------:R-:W-:-:S04]  /*0580*/  IADD3 R0, P1, PT, R0, -0x1, RZ ;  /* 0xffffffff00007810 */ /* 0x000fc80007f3e0ff */
[----:B------:R-:W-:Y:S01]  /*0590*/  ISETP.GE.U32.AND P0, PT, R0, 0x3, PT ;  /* 0x000000030000780c */ /* 0x000fe20003f06070 */
[----:B------:R-:W-:Y:S01]  /*05a0*/  IMAD.X R0, RZ, RZ, -0x1, P1 ;  /* 0xffffffffff007424 */ /* 0x000fe200008e06ff */
[----:B------:R-:W-:-:S04]  /*05b0*/  LOP3.LUT P1, R20, R17, 0x3, RZ, 0xc0, !PT ;  /* 0x0000000311147812 */ /* 0x000fc8000782c0ff */
[----:B------:R-:W-:-:S13]  /*05c0*/  ISETP.GE.U32.AND.EX P0, PT, R0, RZ, PT, P0 ;  /* 0x000000ff0000720c */ /* 0x000fda0003f06100 */
[----:B------:R-:W-:Y:S05]  /*05d0*/  @!P0 BRA `(.L_x_3) ;  /* 0x0000000000808947 */ /* 0x000fea0003800000 */
[----:B------:R-:W1:Y:S01]  /*05e0*/  LDCU.128 UR8, c[0x0][0x380] ;  /* 0x00007000ff0877ac */ /* 0x000e620008000c00 */
[-C--:B------:R-:W-:Y:S01]  /*05f0*/  IMAD.WIDE.U32 R8, R16, R17.reuse, R2 ;  /* 0x0000001110087225 */ /* 0x080fe200078e0002 */
[----:B------:R-:W-:Y:S02]  /*0600*/  IADD3 R0, P0, PT, R19, R16, RZ ;  /* 0x0000001013007210 */ /* 0x000fe40007f1e0ff */
[----:B------:R-:W-:Y:S01]  /*0610*/  SHF.R.U32.HI R23, RZ, 0x1e, R17 ;  /* 0x0000001eff177819 */ /* 0x000fe20000011611 */
[----:B------:R-:W-:Y:S02]  /*0620*/  IMAD R5, R18, R17, RZ ;  /* 0x0000001112057224 */ /* 0x000fe400078e02ff */
[----:B------:R-:W-:-:S03]  /*0630*/  IMAD.X R11, RZ, RZ, R18, P0 ;  /* 0x000000ffff0b7224 */ /* 0x000fc600000e0612 */
[----:B------:R-:W-:Y:S01]  /*0640*/  IADD3 R5, PT, PT, R9, R5, RZ ;  /* 0x0000000509057210 */ /* 0x000fe20007ffe0ff */
[----:B------:R-:W-:Y:S01]  /*0650*/  IMAD.SHL.U32 R9, R17, 0x4, RZ ;  /* 0x0000000411097824 */ /* 0x000fe200078e00ff */
[----:B-1----:R-:W-:Y:S02]  /*0660*/  LEA R14, P3, R8, UR10, 0x2 ;  /* 0x0000000a080e7c11 */ /* 0x002fe4000f8610ff */
[----:B------:R-:W-:Y:S02]  /*0670*/  LEA R4, P2, R0, UR8, 0x2 ;  /* 0x0000000800047c11 */ /* 0x000fe4000f8410ff */
[----:B------:R-:W-:Y:S02]  /*0680*/  LEA.HI.X R15, R8, UR11, R5, 0x2, P3 ;  /* 0x0000000b080f7c11 */ /* 0x000fe400098f1405 */
[C---:B------:R-:W-:Y:S02]  /*0690*/  IADD3 R12, P0, PT, R9.reuse, R14, RZ ;  /* 0x0000000e090c7210 */ /* 0x040fe40007f1e0ff */
[----:B------:R-:W-:Y:S01]  /*06a0*/  LEA.HI.X R5, R0, UR9, R11, 0x2, P2 ;  /* 0x0000000900057c11 */ /* 0x000fe200090f140b */
[----:B0-----:R-:W2:Y:S01]  /*06b0*/  LDG.E R6, desc[UR4][R14.64] ;  /* 0x000000040e067981 */ /* 0x001ea2000c1e1900 */
[----:B------:R-:W-:Y:S01]  /*06c0*/  IADD3 R10, P2, PT, R9, R12, RZ ;  /* 0x0000000c090a7210 */ /* 0x000fe20007f5e0ff */
[----:B------:R-:W-:-:S02]  /*06d0*/  IMAD.X R13, R23, 0x1, R15, P0 ;  /* 0x00000001170d7824 */ /* 0x000fc400000e060f */
[----:B------:R-:W2:Y:S01]  /*06e0*/  LDG.E R0, desc[UR4][R4.64] ;  /* 0x0000000404007981 */ /* 0x000ea2000c1e1900 */
[----:B------:R-:W-:Y:S01]  /*06f0*/  IADD3 R8, P0, PT, R9, R10, RZ ;  /* 0x0000000a09087210 */ /* 0x000fe20007f1e0ff */
[C---:B------:R-:W-:Y:S02]  /*0700*/  IMAD.X R11, R23.reuse, 0x1, R13, P2 ;  /* 0x00000001170b7824 */ /* 0x040fe400010e060d */
[----:B------:R-:W3:Y:S04]  /*0710*/  LDG.E R12, desc[UR4][R12.64] ;  /* 0x000000040c0c7981 */ /* 0x000ee8000c1e1900 */
[----:B------:R-:W3:Y:S01]  /*0720*/  LDG.E R21, desc[UR4][R4.64+0x4] ;  /* 0x0000040404157981 */ /* 0x000ee2000c1e1900 */
[----:B------:R-:W-:-:S03]  /*0730*/  IMAD.X R9, R23, 0x1, R11, P0 ;  /* 0x0000000117097824 */ /* 0x000fc600000e060b */
[----:B------:R-:W4:Y:S04]  /*0740*/  LDG.E R10, desc[UR4][R10.64] ;  /* 0x000000040a0a7981 */ /* 0x000f28000c1e1900 */
[----:B------:R-:W4:Y:S04]  /*0750*/  LDG.E R23, desc[UR4][R4.64+0x8] ;  /* 0x0000080404177981 */ /* 0x000f28000c1e1900 */
[----:B------:R-:W5:Y:S04]  /*0760*/  LDG.E R15, desc[UR4][R4.64+0xc] ;  /* 0x00000c04040f7981 */ /* 0x000f68000c1e1900 */
[----:B------:R-:W5:Y:S01]  /*0770*/  LDG.E R8, desc[UR4][R8.64] ;  /* 0x0000000408087981 */ /* 0x000f62000c1e1900 */
[----:B------:R-:W-:-:S05]  /*0780*/  IADD3 R16, P0, PT, R16, 0x4, RZ ;  /* 0x0000000410107810 */ /* 0x000fca0007f1e0ff */
[----:B------:R-:W-:Y:S02]  /*0790*/  IMAD.X R18, RZ, RZ, R18, P0 ;  /* 0x000000ffff127224 */ /* 0x000fe400000e0612 */
[----:B--2---:R-:W-:-:S04]  /*07a0*/  FFMA R0, R0, R6, R7 ;  /* 0x0000000600007223 */ /* 0x004fc80000000007 */
[----:B---3--:R-:W-:-:S04]  /*07b0*/  FFMA R0, R21, R12, R0 ;  /* 0x0000000c15007223 */ /* 0x008fc80000000000 */
[----:B----4-:R-:W-:-:S04]  /*07c0*/  FFMA R0, R23, R10, R0 ;  /* 0x0000000a17007223 */ /* 0x010fc80000000000 */
[----:B-----5:R-:W-:-:S07]  /*07d0*/  FFMA R7, R15, R8, R0 ;  /* 0x000000080f077223 */ /* 0x020fce0000000000 */
.L_x_3:
[----:B------:R-:W-:Y:S05]  /*07e0*/  @!P1 BRA `(.L_x_2) ;  /* 0x0000000000a09947 */ /* 0x000fea0003800000 */
[----:B------:R-:W-:Y:S02]  /*07f0*/  ISETP.NE.AND P1, PT, R20, 0x1, PT ;  /* 0x000000011400780c */ /* 0x000fe40003f25270 */
[----:B------:R-:W-:-:S04]  /*0800*/  LOP3.LUT R0, R17, 0x1, RZ, 0xc0, !PT ;  /* 0x0000000111007812 */ /* 0x000fc800078ec0ff */
[----:B------:R-:W-:-:S07]  /*0810*/  ISETP.NE.U32.AND P0, PT, R0, 0x1, PT ;  /* 0x000000010000780c */ /* 0x000fce0003f05070 */
[----:B------:R-:W-:Y:S06]  /*0820*/  @!P1 BRA `(.L_x_4) ;  /* 0x0000000000509947 */ /* 0x000fec0003800000 */
[----:B------:R-:W1:Y:S01]  /*0830*/  LDCU.128 UR8, c[0x0][0x380] ;  /* 0x00007000ff0877ac */ /* 0x000e620008000c00 */
[----:B------:R-:W-:Y:S01]  /*0840*/  IADD3 R0, P1, PT, R19, R16, RZ ;  /* 0x0000001013007210 */ /* 0x000fe20007f3e0ff */
[----:B------:R-:W-:-:S04]  /*0850*/  IMAD.WIDE.U32 R10, R16, R17, R2 ;  /* 0x00000011100a7225 */ /* 0x000fc800078e0002 */
[----:B------:R-:W-:Y:S02]  /*0860*/  IMAD R9, R18, R17, RZ ;  /* 0x0000001112097224 */ /* 0x000fe400078e02ff */
[----:B------:R-:W-:-:S03]  /*0870*/  IMAD.X R5, RZ, RZ, R18, P1 ;  /* 0x000000ffff057224 */ /* 0x000fc600008e0612 */
[----:B------:R-:W-:Y:S02]  /*0880*/  IADD3 R9, PT, PT, R11, R9, RZ ;  /* 0x000000090b097210 */ /* 0x000fe40007ffe0ff */
[----:B-1----:R-:W-:Y:S02]  /*0890*/  LEA R8, P1, R10, UR10, 0x2 ;  /* 0x0000000a0a087c11 */ /* 0x002fe4000f8210ff */
[----:B------:R-:W-:Y:S02]  /*08a0*/  LEA R4, P2, R0, UR8, 0x2 ;  /* 0x0000000800047c11 */ /* 0x000fe4000f8410ff */
[----:B------:R-:W-:Y:S02]  /*08b0*/  LEA.HI.X R9, R10, UR11, R9, 0x2, P1 ;  /* 0x0000000b0a097c11 */ /* 0x000fe400088f1409 */
[----:B------:R-:W-:Y:S02]  /*08c0*/  LEA.HI.X R5, R0, UR9, R5, 0x2, P2 ;  /* 0x0000000900057c11 */ /* 0x000fe400090f1405 */
[----:B------:R-:W-:-:S02]  /*08d0*/  LEA R10, P1, R17, R8, 0x2 ;  /* 0x00000008110a7211 */ /* 0x000fc400078210ff */
[----:B0-----:R-:W2:Y:S02]  /*08e0*/  LDG.E R8, desc[UR4][R8.64] ;  /* 0x0000000408087981 */ /* 0x001ea4000c1e1900 */
[----:B------:R-:W-:Y:S02]  /*08f0*/  LEA.HI.X R11, R17, R9, RZ, 0x2, P1 ;  /* 0x00000009110b7211 */ /* 0x000fe400008f14ff */
[----:B------:R-:W2:Y:S04]  /*0900*/  LDG.E R0, desc[UR4][R4.64] ;  /* 0x0000000404007981 */ /* 0x000ea8000c1e1900 */
[----:B------:R-:W3:Y:S04]  /*0910*/  LDG.E R13, desc[UR4][R4.64+0x4] ;  /* 0x00000404040d7981 */ /* 0x000ee8000c1e1900 */
[----:B------:R-:W3:Y:S01]  /*0920*/  LDG.E R10, desc[UR4][R10.64] ;  /* 0x000000040a0a7981 */ /* 0x000ee2000c1e1900 */
[----:B------:R-:W-:-:S05]  /*0930*/  IADD3 R16, P1, PT, R16, 0x2, RZ ;  /* 0x0000000210107810 */ /* 0x000fca0007f3e0ff */
[----:B------:R-:W-:Y:S02]  /*0940*/  IMAD.X R18, RZ, RZ, R18, P1 ;  /* 0x000000ffff127224 */ /* 0x000fe400008e0612 */
[----:B--2---:R-:W-:-:S04]  /*0950*/  FFMA R0, R0, R8, R7 ;  /* 0x0000000800007223 */ /* 0x004fc80000000007 */
[----:B---3--:R-:W-:-:S07]  /*0960*/  FFMA R7, R13, R10, R0 ;  /* 0x0000000a0d077223 */ /* 0x008fce0000000000 */
.L_x_4:
[----:B------:R-:W-:Y:S05]  /*0970*/  @P0 BRA `(.L_x_2) ;  /* 0x00000000003c0947 */ /* 0x000fea0003800000 */
[----:B------:R-:W1:Y:S01]  /*0980*/  LDCU.128 UR8, c[0x0][0x380] ;  /* 0x00007000ff0877ac */ /* 0x000e620008000c00 */
[----:B------:R-:W-:Y:S01]  /*0990*/  IMAD.MOV.U32 R8, RZ, RZ, R2 ;  /* 0x000000ffff087224 */ /* 0x000fe200078e0002 */
[----:B------:R-:W-:Y:S01]  /*09a0*/  IADD3 R0, P0, PT, R19, R16, RZ ;  /* 0x0000001013007210 */ /* 0x000fe20007f1e0ff */
[----:B------:R-:W-:Y:S02]  /*09b0*/  IMAD.MOV.U32 R9, RZ, RZ, R3 ;  /* 0x000000ffff097224 */ /* 0x000fe400078e0003 */
[----:B------:R-:W-:-:S04]  /*09c0*/  IMAD.WIDE.U32 R8, R16, R17, R8 ;  /* 0x0000001110087225 */ /* 0x000fc800078e0008 */
[----:B------:R-:W-:Y:S02]  /*09d0*/  IMAD R17, R18, R17, RZ ;  /* 0x0000001112117224 */ /* 0x000fe400078e02ff */
[----:B------:R-:W-:Y:S02]  /*09e0*/  IMAD.X R5, RZ, RZ, R18, P0 ;  /* 0x000000ffff057224 */ /* 0x000fe400000e0612 */
[----:B------:R-:W-:Y:S01]  /*09f0*/  IMAD.IADD R9, R9, 0x1, R17 ;  /* 0x0000000109097824 */ /* 0x000fe200078e0211 */
[----:B-1----:R-:W-:Y:S02]  /*0a00*/  LEA R4, P1, R0, UR8, 0x2 ;  /* 0x0000000800047c11 */ /* 0x002fe4000f8210ff */
[----:B------:R-:W-:Y:S02]  /*0a10*/  LEA R10, P0, R8, UR10, 0x2 ;  /* 0x0000000a080a7c11 */ /* 0x000fe4000f8010ff */
[----:B------:R-:W-:Y:S02]  /*0a20*/  LEA.HI.X R5, R0, UR9, R5, 0x2, P1 ;  /* 0x0000000900057c11 */ /* 0x000fe400088f1405 */
[----:B------:R-:W-:-:S03]  /*0a30*/  LEA.HI.X R11, R8, UR11, R9, 0x2, P0 ;  /* 0x0000000b080b7c11 */ /* 0x000fc600080f1409 */
[----:B0-----:R-:W2:Y:S04]  /*0a40*/  LDG.E R4, desc[UR4][R4.64] ;  /* 0x0000000404047981 */ /* 0x001ea8000c1e1900 */
[----:B------:R-:W2:Y:S02]  /*0a50*/  LDG.E R10, desc[UR4][R10.64] ;  /* 0x000000040a0a7981 */ /* 0x000ea4000c1e1900 */
[----:B--2---:R-:W-:-:S07]  /*0a60*/  FFMA R7, R4, R10, R7 ;  /* 0x0000000a04077223 */ /* 0x004fce0000000007 */
.L_x_2:
[----:B------:R-:W1:Y:S01]  /*0a70*/  LDC.64 R4, c[0x0][0x390] ;  /* 0x0000e400ff047b82 */ /* 0x000e620000000a00 */
[----:B------:R-:W-:-:S04]  /*0a80*/  IMAD.IADD R3, R2, 0x1, R19 ;  /* 0x0000000102037824 */ /* 0x000fc800078e0213 */
[----:B-1----:R-:W-:-:S05]  /*0a90*/  IMAD.WIDE R2, R3, 0x4, R4 ;  /* 0x0000000403027825 */ /* 0x002fca00078e0204 */
[----:B0-----:R-:W-:Y:S01]  /*0aa0*/  STG.E desc[UR4][R2.64], R7 ;  /* 0x0000000702007986 */ /* 0x001fe2000c101904 */
[----:B------:R-:W-:Y:S05]  /*0ab0*/  EXIT ;  /* 0x000000000000794d */ /* 0x000fea0003800000 */
.L_x_5:
[----:B------:R-:W-:-:S00]  /*0ac0*/  BRA `(.L_x_5) ;  /* 0xfffffffc00fc7947 */ /* 0x000fc0000383ffff */
[----:B------:R-:W-:-:S00]  /*0ad0*/  NOP ;  /* 0x0000000000007918 */ /* 0x000fc00000000000 */
        /* <DEDUP_REMOVED lines=10> */
.L_x_6:


//--------------------- .nv.shared.reserved.0     --------------------------
	.section	.nv.shared.reserved.0,"aw",@nobits
	.weak		__nv_reservedSMEM_offset_0_alias
	.size		__nv_reservedSMEM_offset_0_alias, 0, 64
	.other		__nv_reservedSMEM_offset_0_alias,@"STO_CUDA_RESERVED_SHARED STV_DEFAULT"
__nv_reservedSMEM_offset_0_alias:
	.zero		0
	.zero		64


//--------------------- .nv.constant0._Z17vector_add_kernelPfS_S_i --------------------------
	.section	.nv.constant0._Z17vector_add_kernelPfS_S_i,"a",@progbits
	.sectionflags	@""
	.align	4
.nv.constant0._Z17vector_add_kernelPfS_S_i:
	.zero		924


//--------------------- SYMBOLS --------------------------

	.type		.nv.reservedSmem.offset0,@object
	.size		.nv.reservedSmem.offset0,0x4
